//
// Generated by NVIDIA NVVM Compiler
//
// Compiler Build ID: CL-36424714
// Cuda compilation tools, release 13.0, V13.0.88
// Based on NVVM 20.0.0
//

.version 9.0
.target sm_100
.address_size 64

	// .globl	_Z14addVectorsIntoPiS_S_i

.visible .entry _Z14addVectorsIntoPiS_S_i(
	.param .u64 .ptr .align 1 _Z14addVectorsIntoPiS_S_i_param_0,
	.param .u64 .ptr .align 1 _Z14addVectorsIntoPiS_S_i_param_1,
	.param .u64 .ptr .align 1 _Z14addVectorsIntoPiS_S_i_param_2,
	.param .u32 _Z14addVectorsIntoPiS_S_i_param_3
)
{
	.reg .pred 	%p<7>;
	.reg .b32 	%r<46>;
	.reg .b64 	%rd<25>;

	ld.param.u64 	%rd4, [_Z14addVectorsIntoPiS_S_i_param_0];
	ld.param.u64 	%rd5, [_Z14addVectorsIntoPiS_S_i_param_1];
	ld.param.u64 	%rd6, [_Z14addVectorsIntoPiS_S_i_param_2];
	ld.param.u32 	%r12, [_Z14addVectorsIntoPiS_S_i_param_3];
	cvta.to.global.u64 	%rd1, %rd4;
	cvta.to.global.u64 	%rd2, %rd6;
	cvta.to.global.u64 	%rd3, %rd5;
	mov.u32 	%r13, %tid.x;
	mov.u32 	%r14, %ctaid.x;
	mov.u32 	%r15, %ntid.x;
	mad.lo.s32 	%r44, %r14, %r15, %r13;
	mov.u32 	%r16, %nctaid.x;
	mul.lo.s32 	%r2, %r15, %r16;
	setp.ge.s32 	%p1, %r44, %r12;
	@%p1 bra 	$L__BB0_7;
	add.s32 	%r17, %r44, %r2;
	max.s32 	%r18, %r12, %r17;
	setp.lt.s32 	%p2, %r17, %r12;
	selp.u32 	%r19, 1, 0, %p2;
	add.s32 	%r20, %r17, %r19;
	sub.s32 	%r21, %r18, %r20;
	div.u32 	%r22, %r21, %r2;
	add.s32 	%r3, %r22, %r19;
	and.b32  	%r23, %r3, 3;
	setp.eq.s32 	%p3, %r23, 3;
	@%p3 bra 	$L__BB0_4;
	add.s32 	%r24, %r3, 1;
	and.b32  	%r25, %r24, 3;
	neg.s32 	%r42, %r25;
$L__BB0_3:
	.pragma "nounroll";
	mul.wide.s32 	%rd7, %r44, 4;
	add.s64 	%rd8, %rd1, %rd7;
	add.s64 	%rd9, %rd2, %rd7;
	add.s64 	%rd10, %rd3, %rd7;
	ld.global.u32 	%r26, [%rd10];
	ld.global.u32 	%r27, [%rd9];
	add.s32 	%r28, %r27, %r26;
	st.global.u32 	[%rd8], %r28;
	add.s32 	%r44, %r44, %r2;
	add.s32 	%r42, %r42, 1;
	setp.ne.s32 	%p4, %r42, 0;
	@%p4 bra 	$L__BB0_3;
$L__BB0_4:
	setp.lt.u32 	%p5, %r3, 3;
	@%p5 bra 	$L__BB0_7;
	mul.wide.s32 	%rd15, %r2, 4;
	shl.b32 	%r41, %r2, 2;
$L__BB0_6:
	mul.wide.s32 	%rd11, %r44, 4;
	add.s64 	%rd12, %rd3, %rd11;
	ld.global.u32 	%r29, [%rd12];
	add.s64 	%rd13, %rd2, %rd11;
	ld.global.u32 	%r30, [%rd13];
	add.s32 	%r31, %r30, %r29;
	add.s64 	%rd14, %rd1, %rd11;
	st.global.u32 	[%rd14], %r31;
	add.s64 	%rd16, %rd12, %rd15;
	ld.global.u32 	%r32, [%rd16];
	add.s64 	%rd17, %rd13, %rd15;
	ld.global.u32 	%r33, [%rd17];
	add.s32 	%r34, %r33, %r32;
	add.s64 	%rd18, %rd14, %rd15;
	st.global.u32 	[%rd18], %r34;
	add.s64 	%rd19, %rd16, %rd15;
	ld.global.u32 	%r35, [%rd19];
	add.s64 	%rd20, %rd17, %rd15;
	ld.global.u32 	%r36, [%rd20];
	add.s32 	%r37, %r36, %r35;
	add.s64 	%rd21, %rd18, %rd15;
	st.global.u32 	[%rd21], %r37;
	add.s64 	%rd22, %rd19, %rd15;
	ld.global.u32 	%r38, [%rd22];
	add.s64 	%rd23, %rd20, %rd15;
	ld.global.u32 	%r39, [%rd23];
	add.s32 	%r40, %r39, %r38;
	add.s64 	%rd24, %rd21, %rd15;
	st.global.u32 	[%rd24], %r40;
	add.s32 	%r44, %r41, %r44;
	setp.lt.s32 	%p6, %r44, %r12;
	@%p6 bra 	$L__BB0_6;
$L__BB0_7:
	ret;

}


// ===== COMPILED SASS (sm_100) =====

	.target	sm_100

	.elftype	@"ET_EXEC"


//--------------------- .note.nv.tkinfo           --------------------------
	.section	.note.nv.tkinfo,"",@"SHT_NOTE"
	.sectionflags	@"SHF_NOTE_NV_TKINFO"
	.tkinfo
        /*0018*/ 	.word	0x00000002
        /*0030*/ 	.string	""
        /*0030*/ 	.string	"ptxas"
        /*0030*/ 	.string	"Cuda compilation tools, release 13.0, V13.0.88"
        /*0030*/ 	.string	"Build cuda_13.0.r13.0/compiler.36424714_0"
        /*0030*/ 	.string	"-arch sm_100 -m 64 "



//--------------------- .note.nv.cuinfo           --------------------------
	.section	.note.nv.cuinfo,"",@"SHT_NOTE"
	.sectionflags	@"SHF_NOTE_NV_CUINFO"
        /*0018*/ 	.short	0x0002
        /*001a*/ 	.short	0x0064
        /*001c*/ 	.short	0x0082
	.zero		2


//--------------------- .nv.info                  --------------------------
	.section	.nv.info,"",@"SHT_CUDA_INFO"
	.align	4


	//----- nvinfo : EIATTR_REGCOUNT
	.align		4
        /*0000*/ 	.byte	0x04, 0x2f
        /*0002*/ 	.short	(.L_1 - .L_0)
	.align		4
.L_0:
        /*0004*/ 	.word	index@(_Z14addVectorsIntoPiS_S_i)
        /*0008*/ 	.word	0x0000001a


	//----- nvinfo : EIATTR_FRAME_SIZE
	.align		4
.L_1:
        /*000c*/ 	.byte	0x04, 0x11
        /*000e*/ 	.short	(.L_3 - .L_2)
	.align		4
.L_2:
        /*0010*/ 	.word	index@(_Z14addVectorsIntoPiS_S_i)
        /*0014*/ 	.word	0x00000000


	//----- nvinfo : EIATTR_MIN_STACK_SIZE
	.align		4
.L_3:
        /*0018*/ 	.byte	0x04, 0x12
        /*001a*/ 	.short	(.L_5 - .L_4)
	.align		4
.L_4:
        /*001c*/ 	.word	index@(_Z14addVectorsIntoPiS_S_i)
        /*0020*/ 	.word	0x00000000
.L_5:


//--------------------- .nv.compat                --------------------------
	.section	.nv.compat,"",@"SHT_CUDA_COMPAT_INFO"
	.align	4
        /*0000*/ 	.byte	0x02, 0x09, 0x00, 0x00, 0x02, 0x02, 0x01, 0x00, 0x02, 0x05, 0x05, 0x00, 0x03, 0x07, 0x01, 0x01
        /*0010*/ 	.byte	0x02, 0x03, 0x00, 0x00, 0x02, 0x06, 0x01, 0x00, 0x04, 0x0b, 0x08, 0x00, 0x09, 0x00, 0x00, 0x00
        /*0020*/ 	.byte	0x00, 0x00, 0x00, 0x00


//--------------------- .nv.info._Z14addVectorsIntoPiS_S_i --------------------------
	.section	.nv.info._Z14addVectorsIntoPiS_S_i,"",@"SHT_CUDA_INFO"
	.sectionflags	@""
	.align	4


	//----- nvinfo : EIATTR_CUDA_API_VERSION
	.align		4
        /*0000*/ 	.byte	0x04, 0x37
        /*0002*/ 	.short	(.L_7 - .L_6)
.L_6:
        /*0004*/ 	.word	0x00000082


	//----- nvinfo : EIATTR_KPARAM_INFO
	.align		4
.L_7:
        /*0008*/ 	.byte	0x04, 0x17
        /*000a*/ 	.short	(.L_9 - .L_8)
.L_8:
        /*000c*/ 	.word	0x00000000
        /*0010*/ 	.short	0x0003
        /*0012*/ 	.short	0x0018
        /*0014*/ 	.byte	0x00, 0xf0, 0x11, 0x00


	//----- nvinfo : EIATTR_KPARAM_INFO
	.align		4
.L_9:
        /*0018*/ 	.byte	0x04, 0x17
        /*001a*/ 	.short	(.L_11 - .L_10)
.L_10:
        /*001c*/ 	.word	0x00000000
        /*0020*/ 	.short	0x0002
        /*0022*/ 	.short	0x0010
        /*0024*/ 	.byte	0x00, 0xf5, 0x21, 0x00


	//----- nvinfo : EIATTR_KPARAM_INFO
	.align		4
.L_11:
        /*0028*/ 	.byte	0x04, 0x17
        /*002a*/ 	.short	(.L_13 - .L_12)
.L_12:
        /*002c*/ 	.word	0x00000000
        /*0030*/ 	.short	0x0001
        /*0032*/ 	.short	0x0008
        /*0034*/ 	.byte	0x00, 0xf5, 0x21, 0x00


	//----- nvinfo : EIATTR_KPARAM_INFO
	.align		4
.L_13:
        /*0038*/ 	.byte	0x04, 0x17
        /*003a*/ 	.short	(.L_15 - .L_14)
.L_14:
        /*003c*/ 	.word	0x00000000
        /*0040*/ 	.short	0x0000
        /*0042*/ 	.short	0x0000
        /*0044*/ 	.byte	0x00, 0xf5, 0x21, 0x00


	//----- nvinfo : EIATTR_SPARSE_MMA_MASK
	.align		4
.L_15:
        /*0048*/ 	.byte	0x03, 0x50
        /*004a*/ 	.short	0x0000


	//----- nvinfo : EIATTR_MAXREG_COUNT
	.align		4
        /*004c*/ 	.byte	0x03, 0x1b
        /*004e*/ 	.short	0x00ff


	//----- nvinfo : EIATTR_MERCURY_ISA_VERSION
	.align		4
        /*0050*/ 	.byte	0x03, 0x5f
        /*0052*/ 	.short	0x0101


	//----- nvinfo : EIATTR_VRC_CTA_INIT_COUNT
	.align		4
        /*0054*/ 	.byte	0x02, 0x4a
	.zero		1
	.zero		1


	//----- nvinfo : EIATTR_EXIT_INSTR_OFFSETS
	.align		4
        /*0058*/ 	.byte	0x04, 0x1c
        /*005a*/ 	.short	(.L_17 - .L_16)


	//   ....[0]....
.L_16:
        /*005c*/ 	.word	0x00000090


	//   ....[1]....
        /*0060*/ 	.word	0x000003a0


	//   ....[2]....
        /*0064*/ 	.word	0x000005d0


	//----- nvinfo : EIATTR_CRS_STACK_SIZE
	.align		4
.L_17:
        /*0068*/ 	.byte	0x04, 0x1e
        /*006a*/ 	.short	(.L_19 - .L_18)
.L_18:
        /*006c*/ 	.word	0x00000000


	//----- nvinfo : EIATTR_CBANK_PARAM_SIZE
	.align		4
.L_19:
        /*0070*/ 	.byte	0x03, 0x19
        /*0072*/ 	.short	0x001c


	//----- nvinfo : EIATTR_PARAM_CBANK
	.align		4
        /*0074*/ 	.byte	0x04, 0x0a
        /*0076*/ 	.short	(.L_21 - .L_20)
	.align		4
.L_20:
        /*0078*/ 	.word	index@(.nv.constant0._Z14addVectorsIntoPiS_S_i)
        /*007c*/ 	.short	0x0380
        /*007e*/ 	.short	0x001c


	//----- nvinfo : EIATTR_SW_WAR
	.align		4
.L_21:
        /*0080*/ 	.byte	0x04, 0x36
        /*0082*/ 	.short	(.L_23 - .L_22)
.L_22:
        /*0084*/ 	.word	0x00000008
.L_23:


//--------------------- .nv.callgraph             --------------------------
	.section	.nv.callgraph,"",@"SHT_CUDA_CALLGRAPH"
	.align	4
	.sectionentsize	8
	.align		4
        /*0000*/ 	.word	0x00000000
	.align		4
        /*0004*/ 	.word	0xffffffff
	.align		4
        /*0008*/ 	.word	0x00000000
	.align		4
        /*000c*/ 	.word	0xfffffffe
	.align		4
        /*0010*/ 	.word	0x00000000
	.align		4
        /*0014*/ 	.word	0xfffffffd
	.align		4
        /*0018*/ 	.word	0x00000000
	.align		4
        /*001c*/ 	.word	0xfffffffc


//--------------------- .text._Z14addVectorsIntoPiS_S_i --------------------------
	.section	.text._Z14addVectorsIntoPiS_S_i,"ax",@progbits
	.align	128
        .global         _Z14addVectorsIntoPiS_S_i
        .type           _Z14addVectorsIntoPiS_S_i,@function
        .size           _Z14addVectorsIntoPiS_S_i,(.L_x_5 - _Z14addVectorsIntoPiS_S_i)
        .other          _Z14addVectorsIntoPiS_S_i,@"STO_CUDA_ENTRY STV_DEFAULT"
_Z14addVectorsIntoPiS_S_i:
.text._Z14addVectorsIntoPiS_S_i:
[----:B------:R-:W-:Y:S01]  /*0000*/  LDC R1, c[0x0][0x37c] ;  /* 0x0000df00ff017b82 */ /* 0x000fe20000000800 */
[----:B------:R-:W0:Y:S07]  /*0010*/  S2R R3, SR_TID.X ;  /* 0x0000000000037919 */ /* 0x000e2e0000002100 */
[----:B------:R-:W0:Y:S01]  /*0020*/  S2UR UR4, SR_CTAID.X ;  /* 0x00000000000479c3 */ /* 0x000e220000002500 */
[----:B------:R-:W1:Y:S07]  /*0030*/  LDCU UR6, c[0x0][0x398] ;  /* 0x00007300ff0677ac */ /* 0x000e6e0008000800 */
[----:B------:R-:W0:Y:S01]  /*0040*/  LDC R0, c[0x0][0x360] ;  /* 0x0000d800ff007b82 */ /* 0x000e220000000800 */
[----:B------:R-:W2:Y:S01]  /*0050*/  LDCU UR5, c[0x0][0x370] ;  /* 0x00006e00ff0577ac */ /* 0x000ea20008000800 */
[----:B0-----:R-:W-:-:S02]  /*0060*/  IMAD R3, R0, UR4, R3 ;  /* 0x0000000400037c24 */ /* 0x001fc4000f8e0203 */
[----:B--2---:R-:W-:-:S03]  /*0070*/  IMAD R0, R0, UR5, RZ ;  /* 0x0000000500007c24 */ /* 0x004fc6000f8e02ff */
[----:B-1----:R-:W-:-:S13]  /*0080*/  ISETP.GE.AND P0, PT, R3, UR6, PT ;  /* 0x0000000603007c0c */ /* 0x002fda000bf06270 */
[----:B------:R-:W-:Y:S05]  /*0090*/  @P0 EXIT ;  /* 0x000000000000094d */ /* 0x000fea0003800000 */
[----:B------:R-:W0:Y:S01]  /*00a0*/  I2F.U32.RP R8, R0 ;  /* 0x0000000000087306 */ /* 0x000e220000209000 */
[C---:B------:R-:W-:Y:S01]  /*00b0*/  IMAD.IADD R2, R0.reuse, 0x1, R3 ;  /* 0x0000000100027824 */ /* 0x040fe200078e0203 */
[----:B------:R-:W-:Y:S01]  /*00c0*/  IADD3 R9, PT, PT, RZ, -R0, RZ ;  /* 0x80000000ff097210 */ /* 0x000fe20007ffe0ff */
[----:B------:R-:W1:Y:S01]  /*00d0*/  LDCU.64 UR4, c[0x0][0x358] ;  /* 0x00006b00ff0477ac */ /* 0x000e620008000a00 */
[----:B------:R-:W-:Y:S01]  /*00e0*/  ISETP.NE.U32.AND P2, PT, R0, RZ, PT ;  /* 0x000000ff0000720c */ /* 0x000fe20003f45070 */
[----:B------:R-:W-:Y:S01]  /*00f0*/  BSSY.RECONVERGENT B0, `(.L_x_0) ;  /* 0x000002a000007945 */ /* 0x000fe20003800200 */
[C---:B------:R-:W-:Y:S02]  /*0100*/  ISETP.GE.AND P0, PT, R2.reuse, UR6, PT ;  /* 0x0000000602007c0c */ /* 0x040fe4000bf06270 */
[----:B------:R-:W-:Y:S02]  /*0110*/  VIMNMX R7, PT, PT, R2, UR6, !PT ;  /* 0x0000000602077c48 */ /* 0x000fe4000ffe0100 */
[----:B------:R-:W-:-:S04]  /*0120*/  SEL R6, RZ, 0x1, P0 ;  /* 0x00000001ff067807 */ /* 0x000fc80000000000 */
[----:B------:R-:W-:Y:S01]  /*0130*/  IADD3 R7, PT, PT, R7, -R2, -R6 ;  /* 0x8000000207077210 */ /* 0x000fe20007ffe806 */
[----:B0-----:R-:W0:Y:S02]  /*0140*/  MUFU.RCP R8, R8 ;  /* 0x0000000800087308 */ /* 0x001e240000001000 */
[----:B0-----:R-:W-:-:S06]  /*0150*/  IADD3 R4, PT, PT, R8, 0xffffffe, RZ ;  /* 0x0ffffffe08047810 */ /* 0x001fcc0007ffe0ff */
[----:B------:R0:W2:Y:S02]  /*0160*/  F2I.FTZ.U32.TRUNC.NTZ R5, R4 ;  /* 0x0000000400057305 */ /* 0x0000a4000021f000 */
[----:B0-----:R-:W-:Y:S02]  /*0170*/  HFMA2 R4, -RZ, RZ, 0, 0 ;  /* 0x00000000ff047431 */ /* 0x001fe400000001ff */
[----:B--2---:R-:W-:-:S04]  /*0180*/  IMAD R9, R9, R5, RZ ;  /* 0x0000000509097224 */ /* 0x004fc800078e02ff */
[----:B------:R-:W-:-:S06]  /*0190*/  IMAD.HI.U32 R8, R5, R9, R4 ;  /* 0x0000000905087227 */ /* 0x000fcc00078e0004 */
[----:B------:R-:W-:-:S04]  /*01a0*/  IMAD.HI.U32 R5, R8, R7, RZ ;  /* 0x0000000708057227 */ /* 0x000fc800078e00ff */
[----:B------:R-:W-:-:S04]  /*01b0*/  IMAD.MOV R2, RZ, RZ, -R5 ;  /* 0x000000ffff027224 */ /* 0x000fc800078e0a05 */
[----:B------:R-:W-:-:S05]  /*01c0*/  IMAD R7, R0, R2, R7 ;  /* 0x0000000200077224 */ /* 0x000fca00078e0207 */
[----:B------:R-:W-:-:S13]  /*01d0*/  ISETP.GE.U32.AND P0, PT, R7, R0, PT ;  /* 0x000000000700720c */ /* 0x000fda0003f06070 */
[----:B------:R-:W-:Y:S02]  /*01e0*/  @P0 IADD3 R7, PT, PT, -R0, R7, RZ ;  /* 0x0000000700070210 */ /* 0x000fe40007ffe1ff */
[----:B------:R-:W-:Y:S02]  /*01f0*/  @P0 IADD3 R5, PT, PT, R5, 0x1, RZ ;  /* 0x0000000105050810 */ /* 0x000fe40007ffe0ff */
[----:B------:R-:W-:-:S13]  /*0200*/  ISETP.GE.U32.AND P1, PT, R7, R0, PT ;  /* 0x000000000700720c */ /* 0x000fda0003f26070 */
[----:B------:R-:W-:Y:S01]  /*0210*/  @P1 VIADD R5, R5, 0x1 ;  /* 0x0000000105051836 */ /* 0x000fe20000000000 */
[----:B------:R-:W-:-:S04]  /*0220*/  @!P2 LOP3.LUT R5, RZ, R0, RZ, 0x33, !PT ;  /* 0x00000000ff05a212 */ /* 0x000fc800078e33ff */
[----:B------:R-:W-:-:S04]  /*0230*/  IADD3 R2, PT, PT, R6, R5, RZ ;  /* 0x0000000506027210 */ /* 0x000fc80007ffe0ff */
[C---:B------:R-:W-:Y:S02]  /*0240*/  LOP3.LUT R4, R2.reuse, 0x3, RZ, 0xc0, !PT ;  /* 0x0000000302047812 */ /* 0x040fe400078ec0ff */
[----:B------:R-:W-:Y:S02]  /*0250*/  ISETP.GE.U32.AND P1, PT, R2, 0x3, PT ;  /* 0x000000030200780c */ /* 0x000fe40003f26070 */
[----:B------:R-:W-:-:S13]  /*0260*/  ISETP.NE.AND P0, PT, R4, 0x3, PT ;  /* 0x000000030400780c */ /* 0x000fda0003f05270 */
[----:B-1----:R-:W-:Y:S05]  /*0270*/  @!P0 BRA `(.L_x_1) ;  /* 0x0000000000448947 */ /* 0x002fea0003800000 */
[----:B------:R-:W0:Y:S01]  /*0280*/  LDC.64 R4, c[0x0][0x390] ;  /* 0x0000e400ff047b82 */ /* 0x000e220000000a00 */
[----:B------:R-:W-:-:S04]  /*0290*/  IADD3 R2, PT, PT, R2, 0x1, RZ ;  /* 0x0000000102027810 */ /* 0x000fc80007ffe0ff */
[----:B------:R-:W-:-:S03]  /*02a0*/  LOP3.LUT R2, R2, 0x3, RZ, 0xc0, !PT ;  /* 0x0000000302027812 */ /* 0x000fc600078ec0ff */
[----:B------:R-:W1:Y:S02]  /*02b0*/  LDC.64 R6, c[0x0][0x380] ;  /* 0x0000e000ff067b82 */ /* 0x000e640000000a00 */
[----:B------:R-:W-:-:S06]  /*02c0*/  IMAD.MOV R2, RZ, RZ, -R2 ;  /* 0x000000ffff027224 */ /* 0x000fcc00078e0a02 */
[----:B------:R-:W2:Y:S02]  /*02d0*/  LDC.64 R8, c[0x0][0x388] ;  /* 0x0000e200ff087b82 */ /* 0x000ea40000000a00 */
.L_x_2:
[----:B0-----:R-:W-:-:S04]  /*02e0*/  IMAD.WIDE R12, R3, 0x4, R4 ;  /* 0x00000004030c7825 */ /* 0x001fc800078e0204 */
[C---:B--2---:R-:W-:Y:S02]  /*02f0*/  IMAD.WIDE R14, R3.reuse, 0x4, R8 ;  /* 0x00000004030e7825 */ /* 0x044fe400078e0208 */
[----:B------:R-:W2:Y:S04]  /*0300*/  LDG.E R13, desc[UR4][R12.64] ;  /* 0x000000040c0d7981 */ /* 0x000ea8000c1e1900 */
[----:B------:R-:W2:Y:S01]  /*0310*/  LDG.E R14, desc[UR4][R14.64] ;  /* 0x000000040e0e7981 */ /* 0x000ea2000c1e1900 */
[----:B-1-3--:R-:W-:Y:S01]  /*0320*/  IMAD.WIDE R10, R3, 0x4, R6 ;  /* 0x00000004030a7825 */ /* 0x00afe200078e0206 */
[----:B------:R-:W-:-:S03]  /*0330*/  IADD3 R2, PT, PT, R2, 0x1, RZ ;  /* 0x0000000102027810 */ /* 0x000fc60007ffe0ff */
[----:B------:R-:W-:Y:S01]  /*0340*/  IMAD.IADD R3, R0, 0x1, R3 ;  /* 0x0000000100037824 */ /* 0x000fe200078e0203 */
[----:B------:R-:W-:Y:S02]  /*0350*/  ISETP.NE.AND P0, PT, R2, RZ, PT ;  /* 0x000000ff0200720c */ /* 0x000fe40003f05270 */
[----:B--2---:R-:W-:-:S05]  /*0360*/  IADD3 R17, PT, PT, R14, R13, RZ ;  /* 0x0000000d0e117210 */ /* 0x004fca0007ffe0ff */
[----:B------:R3:W-:Y:S06]  /*0370*/  STG.E desc[UR4][R10.64], R17 ;  /* 0x000000110a007986 */ /* 0x0007ec000c101904 */
[----:B------:R-:W-:Y:S05]  /*0380*/  @P0 BRA `(.L_x_2) ;  /* 0xfffffffc00d40947 */ /* 0x000fea000383ffff */
.L_x_1:
[----:B------:R-:W-:Y:S05]  /*0390*/  BSYNC.RECONVERGENT B0 ;  /* 0x0000000000007941 */ /* 0x000fea0003800200 */
.L_x_0:
[----:B------:R-:W-:Y:S05]  /*03a0*/  @!P1 EXIT ;  /* 0x000000000000994d */ /* 0x000fea0003800000 */
.L_x_3:
[----:B------:R-:W3:Y:S08]  /*03b0*/  LDC.64 R4, c[0x0][0x388] ;  /* 0x0000e200ff047b82 */ /* 0x000ef00000000a00 */
[----:B------:R-:W0:Y:S01]  /*03c0*/  LDC.64 R6, c[0x0][0x390] ;  /* 0x0000e400ff067b82 */ /* 0x000e220000000a00 */
[----:B---3--:R-:W-:-:S07]  /*03d0*/  IMAD.WIDE R10, R3, 0x4, R4 ;  /* 0x00000004030a7825 */ /* 0x008fce00078e0204 */
[----:B------:R-:W1:Y:S01]  /*03e0*/  LDC.64 R4, c[0x0][0x380] ;  /* 0x0000e000ff047b82 */ /* 0x000e620000000a00 */
[----:B--2---:R-:W2:Y:S01]  /*03f0*/  LDG.E R2, desc[UR4][R10.64] ;  /* 0x000000040a027981 */ /* 0x004ea2000c1e1900 */
[----:B0-----:R-:W-:-:S05]  /*0400*/  IMAD.WIDE R12, R3, 0x4, R6 ;  /* 0x00000004030c7825 */ /* 0x001fca00078e0206 */
[----:B------:R-:W2:Y:S01]  /*0410*/  LDG.E R7, desc[UR4][R12.64] ;  /* 0x000000040c077981 */ /* 0x000ea2000c1e1900 */
[----:B-1----:R-:W-:-:S04]  /*0420*/  IMAD.WIDE R16, R3, 0x4, R4 ;  /* 0x0000000403107825 */ /* 0x002fc800078e0204 */
[----:B------:R-:W-:Y:S01]  /*0430*/  IMAD.WIDE R4, R0, 0x4, R10 ;  /* 0x0000000400047825 */ /* 0x000fe200078e020a */
[----:B--2---:R-:W-:-:S03]  /*0440*/  IADD3 R19, PT, PT, R2, R7, RZ ;  /* 0x0000000702137210 */ /* 0x004fc60007ffe0ff */
[C---:B------:R-:W-:Y:S02]  /*0450*/  IMAD.WIDE R6, R0.reuse, 0x4, R12 ;  /* 0x0000000400067825 */ /* 0x040fe400078e020c */
[----:B------:R0:W-:Y:S04]  /*0460*/  STG.E desc[UR4][R16.64], R19 ;  /* 0x0000001310007986 */ /* 0x0001e8000c101904 */
[----:B------:R-:W2:Y:S04]  /*0470*/  LDG.E R2, desc[UR4][R4.64] ;  /* 0x0000000404027981 */ /* 0x000ea8000c1e1900 */
[----:B------:R-:W2:Y:S01]  /*0480*/  LDG.E R15, desc[UR4][R6.64] ;  /* 0x00000004060f7981 */ /* 0x000ea2000c1e1900 */
[----:B------:R-:W-:-:S04]  /*0490*/  IMAD.WIDE R8, R0, 0x4, R16 ;  /* 0x0000000400087825 */ /* 0x000fc800078e0210 */
[----:B------:R-:W-:-:S04]  /*04a0*/  IMAD.WIDE R10, R0, 0x4, R4 ;  /* 0x00000004000a7825 */ /* 0x000fc800078e0204 */
[----:B------:R-:W-:Y:S01]  /*04b0*/  IMAD.WIDE R12, R0, 0x4, R6 ;  /* 0x00000004000c7825 */ /* 0x000fe200078e0206 */
[----:B--2---:R-:W-:-:S05]  /*04c0*/  IADD3 R21, PT, PT, R2, R15, RZ ;  /* 0x0000000f02157210 */ /* 0x004fca0007ffe0ff */
[----:B------:R1:W-:Y:S04]  /*04d0*/  STG.E desc[UR4][R8.64], R21 ;  /* 0x0000001508007986 */ /* 0x0003e8000c101904 */
[----:B------:R-:W2:Y:S04]  /*04e0*/  LDG.E R2, desc[UR4][R10.64] ;  /* 0x000000040a027981 */ /* 0x000ea8000c1e1900 */
[----:B------:R-:W2:Y:S01]  /*04f0*/  LDG.E R23, desc[UR4][R12.64] ;  /* 0x000000040c177981 */ /* 0x000ea2000c1e1900 */
[----:B------:R-:W-:-:S04]  /*0500*/  IMAD.WIDE R14, R0, 0x4, R8 ;  /* 0x00000004000e7825 */ /* 0x000fc800078e0208 */
[----:B------:R-:W-:-:S04]  /*0510*/  IMAD.WIDE R4, R0, 0x4, R10 ;  /* 0x0000000400047825 */ /* 0x000fc800078e020a */
[----:B------:R-:W-:-:S04]  /*0520*/  IMAD.WIDE R6, R0, 0x4, R12 ;  /* 0x0000000400067825 */ /* 0x000fc800078e020c */
[----:B--2---:R-:W-:-:S05]  /*0530*/  IMAD.IADD R23, R2, 0x1, R23 ;  /* 0x0000000102177824 */ /* 0x004fca00078e0217 */
[----:B------:R2:W-:Y:S04]  /*0540*/  STG.E desc[UR4][R14.64], R23 ;  /* 0x000000170e007986 */ /* 0x0005e8000c101904 */
[----:B------:R-:W1:Y:S04]  /*0550*/  LDG.E R4, desc[UR4][R4.64] ;  /* 0x0000000404047981 */ /* 0x000e68000c1e1900 */
[----:B------:R-:W1:Y:S01]  /*0560*/  LDG.E R7, desc[UR4][R6.64] ;  /* 0x0000000406077981 */ /* 0x000e62000c1e1900 */
[C---:B0-----:R-:W-:Y:S01]  /*0570*/  IMAD.WIDE R16, R0.reuse, 0x4, R14 ;  /* 0x0000000400107825 */ /* 0x041fe200078e020e */
[----:B------:R-:W-:-:S04]  /*0580*/  LEA R3, R0, R3, 0x2 ;  /* 0x0000000300037211 */ /* 0x000fc800078e10ff */
[----:B------:R-:W-:Y:S02]  /*0590*/  ISETP.GE.AND P0, PT, R3, UR6, PT ;  /* 0x0000000603007c0c */ /* 0x000fe4000bf06270 */
[----:B-1----:R-:W-:-:S05]  /*05a0*/  IADD3 R9, PT, PT, R4, R7, RZ ;  /* 0x0000000704097210 */ /* 0x002fca0007ffe0ff */
[----:B------:R2:W-:Y:S06]  /*05b0*/  STG.E desc[UR4][R16.64], R9 ;  /* 0x0000000910007986 */ /* 0x0005ec000c101904 */
[----:B------:R-:W-:Y:S05]  /*05c0*/  @!P0 BRA `(.L_x_3) ;  /* 0xfffffffc00788947 */ /* 0x000fea000383ffff */
[----:B------:R-:W-:Y:S05]  /*05d0*/  EXIT ;  /* 0x000000000000794d */ /* 0x000fea0003800000 */
.L_x_4:
[----:B------:R-:W-:-:S00]  /*05e0*/  BRA `(.L_x_4) ;  /* 0xfffffffc00fc7947 */ /* 0x000fc0000383ffff */
[----:B------:R-:W-:-:S00]  /*05f0*/  NOP ;  /* 0x0000000000007918 */ /* 0x000fc00000000000 */
        /* <DEDUP_REMOVED lines=8> */
.L_x_5:


//--------------------- .nv.shared.reserved.0     --------------------------
	.section	.nv.shared.reserved.0,"aw",@nobits
	.weak		__nv_reservedSMEM_offset_0_alias
	.size		__nv_reservedSMEM_offset_0_alias, 0, 64
	.other		__nv_reservedSMEM_offset_0_alias,@"STO_CUDA_RESERVED_SHARED STV_DEFAULT"
__nv_reservedSMEM_offset_0_alias:
	.zero		0
	.zero		64


//--------------------- .nv.constant0._Z14addVectorsIntoPiS_S_i --------------------------
	.section	.nv.constant0._Z14addVectorsIntoPiS_S_i,"a",@progbits
	.sectionflags	@""
	.align	4
.nv.constant0._Z14addVectorsIntoPiS_S_i:
	.zero		924


//--------------------- SYMBOLS --------------------------

	.type		.nv.reservedSmem.offset0,@object
	.size		.nv.reservedSmem.offset0,0x4
